//
// Generated by NVIDIA NVVM Compiler
//
// Compiler Build ID: CL-36424714
// Cuda compilation tools, release 13.0, V13.0.88
// Based on NVVM 20.0.0
//

.version 9.0
.target sm_100
.address_size 64

	// .globl	_Z20calcRelativePositionPfi

.visible .entry _Z20calcRelativePositionPfi(
	.param .u64 .ptr .align 1 _Z20calcRelativePositionPfi_param_0,
	.param .u32 _Z20calcRelativePositionPfi_param_1
)
{
	.reg .b32 	%r<16>;
	.reg .b32 	%f<3>;
	.reg .b64 	%rd<5>;

	ld.param.u64 	%rd1, [_Z20calcRelativePositionPfi_param_0];
	ld.param.u32 	%r1, [_Z20calcRelativePositionPfi_param_1];
	cvta.to.global.u64 	%rd2, %rd1;
	mov.u32 	%r2, %ctaid.x;
	mov.u32 	%r3, %ntid.x;
	mov.u32 	%r4, %tid.x;
	mad.lo.s32 	%r5, %r2, %r3, %r4;
	div.u32 	%r6, %r5, %r1;
	mul.lo.s32 	%r7, %r6, %r1;
	sub.s32 	%r8, %r5, %r7;
	shr.u32 	%r9, %r1, 31;
	add.s32 	%r10, %r1, %r9;
	shr.s32 	%r11, %r10, 1;
	sub.s32 	%r12, %r6, %r11;
	sub.s32 	%r13, %r8, %r11;
	mul.lo.s32 	%r14, %r13, %r13;
	mad.lo.s32 	%r15, %r12, %r12, %r14;
	cvt.rn.f32.u32 	%f1, %r15;
	sqrt.rn.f32 	%f2, %f1;
	mul.wide.s32 	%rd3, %r5, 4;
	add.s64 	%rd4, %rd2, %rd3;
	st.global.f32 	[%rd4], %f2;
	ret;

}
	// .globl	_Z10ComplexMULP6float2S0_
.visible .entry _Z10ComplexMULP6float2S0_(
	.param .u64 .ptr .align 1 _Z10ComplexMULP6float2S0__param_0,
	.param .u64 .ptr .align 1 _Z10ComplexMULP6float2S0__param_1
)
{
	.reg .b32 	%r<5>;
	.reg .b32 	%f<11>;
	.reg .b64 	%rd<8>;

	ld.param.u64 	%rd1, [_Z10ComplexMULP6float2S0__param_0];
	ld.param.u64 	%rd2, [_Z10ComplexMULP6float2S0__param_1];
	cvta.to.global.u64 	%rd3, %rd2;
	cvta.to.global.u64 	%rd4, %rd1;
	mov.u32 	%r1, %tid.x;
	mov.u32 	%r2, %ctaid.x;
	mov.u32 	%r3, %ntid.x;
	mad.lo.s32 	%r4, %r2, %r3, %r1;
	mul.wide.s32 	%rd5, %r4, 8;
	add.s64 	%rd6, %rd4, %rd5;
	ld.global.v2.f32 	{%f1, %f2}, [%rd6];
	add.s64 	%rd7, %rd3, %rd5;
	ld.global.v2.f32 	{%f3, %f4}, [%rd7];
	mul.f32 	%f5, %f1, %f3;
	mul.f32 	%f6, %f2, %f4;
	sub.f32 	%f7, %f5, %f6;
	st.global.f32 	[%rd6], %f7;
	ld.global.f32 	%f8, [%rd7];
	mul.f32 	%f9, %f2, %f8;
	fma.rn.f32 	%f10, %f4, %f7, %f9;
	st.global.f32 	[%rd6+4], %f10;
	ret;

}


// ===== COMPILED SASS (sm_100) =====

	.target	sm_100

	.elftype	@"ET_EXEC"


//--------------------- .note.nv.tkinfo           --------------------------
	.section	.note.nv.tkinfo,"",@"SHT_NOTE"
	.sectionflags	@"SHF_NOTE_NV_TKINFO"
	.tkinfo
        /*0018*/ 	.word	0x00000002
        /*0030*/ 	.string	""
        /*0030*/ 	.string	"ptxas"
        /*0030*/ 	.string	"Cuda compilation tools, release 13.0, V13.0.88"
        /*0030*/ 	.string	"Build cuda_13.0.r13.0/compiler.36424714_0"
        /*0030*/ 	.string	"-arch sm_100 -m 64 "



//--------------------- .note.nv.cuinfo           --------------------------
	.section	.note.nv.cuinfo,"",@"SHT_NOTE"
	.sectionflags	@"SHF_NOTE_NV_CUINFO"
        /*0018*/ 	.short	0x0002
        /*001a*/ 	.short	0x0064
        /*001c*/ 	.short	0x0082
	.zero		2


//--------------------- .nv.info                  --------------------------
	.section	.nv.info,"",@"SHT_CUDA_INFO"
	.align	4


	//----- nvinfo : EIATTR_REGCOUNT
	.align		4
        /*0000*/ 	.byte	0x04, 0x2f
        /*0002*/ 	.short	(.L_1 - .L_0)
	.align		4
.L_0:
        /*0004*/ 	.word	index@(_Z20calcRelativePositionPfi)
        /*0008*/ 	.word	0x0000000b


	//----- nvinfo : EIATTR_FRAME_SIZE
	.align		4
.L_1:
        /*000c*/ 	.byte	0x04, 0x11
        /*000e*/ 	.short	(.L_3 - .L_2)
	.align		4
.L_2:
        /*0010*/ 	.word	index@($__internal_0_$__cuda_sm20_sqrt_rn_f32_slowpath)
        /*0014*/ 	.word	0x00000000


	//----- nvinfo : EIATTR_FRAME_SIZE
	.align		4
.L_3:
        /*0018*/ 	.byte	0x04, 0x11
        /*001a*/ 	.short	(.L_5 - .L_4)
	.align		4
.L_4:
        /*001c*/ 	.word	index@(_Z20calcRelativePositionPfi)
        /*0020*/ 	.word	0x00000000


	//----- nvinfo : EIATTR_REGCOUNT
	.align		4
.L_5:
        /*0024*/ 	.byte	0x04, 0x2f
        /*0026*/ 	.short	(.L_7 - .L_6)
	.align		4
.L_6:
        /*0028*/ 	.word	index@(_Z10ComplexMULP6float2S0_)
        /*002c*/ 	.word	0x0000000e


	//----- nvinfo : EIATTR_FRAME_SIZE
	.align		4
.L_7:
        /*0030*/ 	.byte	0x04, 0x11
        /*0032*/ 	.short	(.L_9 - .L_8)
	.align		4
.L_8:
        /*0034*/ 	.word	index@(_Z10ComplexMULP6float2S0_)
        /*0038*/ 	.word	0x00000000


	//----- nvinfo : EIATTR_MIN_STACK_SIZE
	.align		4
.L_9:
        /*003c*/ 	.byte	0x04, 0x12
        /*003e*/ 	.short	(.L_11 - .L_10)
	.align		4
.L_10:
        /*0040*/ 	.word	index@(_Z10ComplexMULP6float2S0_)
        /*0044*/ 	.word	0x00000000


	//----- nvinfo : EIATTR_MIN_STACK_SIZE
	.align		4
.L_11:
        /*0048*/ 	.byte	0x04, 0x12
        /*004a*/ 	.short	(.L_13 - .L_12)
	.align		4
.L_12:
        /*004c*/ 	.word	index@(_Z20calcRelativePositionPfi)
        /*0050*/ 	.word	0x00000000
.L_13:


//--------------------- .nv.compat                --------------------------
	.section	.nv.compat,"",@"SHT_CUDA_COMPAT_INFO"
	.align	4
        /*0000*/ 	.byte	0x02, 0x09, 0x00, 0x00, 0x02, 0x02, 0x01, 0x00, 0x02, 0x05, 0x05, 0x00, 0x03, 0x07, 0x01, 0x01
        /*0010*/ 	.byte	0x02, 0x03, 0x00, 0x00, 0x02, 0x06, 0x01, 0x00, 0x04, 0x0b, 0x08, 0x00, 0x01, 0x00, 0x00, 0x00
        /*0020*/ 	.byte	0x00, 0x00, 0x00, 0x00


//--------------------- .nv.info._Z10ComplexMULP6float2S0_ --------------------------
	.section	.nv.info._Z10ComplexMULP6float2S0_,"",@"SHT_CUDA_INFO"
	.sectionflags	@""
	.align	4


	//----- nvinfo : EIATTR_CUDA_API_VERSION
	.align		4
        /*0000*/ 	.byte	0x04, 0x37
        /*0002*/ 	.short	(.L_15 - .L_14)
.L_14:
        /*0004*/ 	.word	0x00000082


	//----- nvinfo : EIATTR_KPARAM_INFO
	.align		4
.L_15:
        /*0008*/ 	.byte	0x04, 0x17
        /*000a*/ 	.short	(.L_17 - .L_16)
.L_16:
        /*000c*/ 	.word	0x00000000
        /*0010*/ 	.short	0x0001
        /*0012*/ 	.short	0x0008
        /*0014*/ 	.byte	0x00, 0xf5, 0x21, 0x00


	//----- nvinfo : EIATTR_KPARAM_INFO
	.align		4
.L_17:
        /*0018*/ 	.byte	0x04, 0x17
        /*001a*/ 	.short	(.L_19 - .L_18)
.L_18:
        /*001c*/ 	.word	0x00000000
        /*0020*/ 	.short	0x0000
        /*0022*/ 	.short	0x0000
        /*0024*/ 	.byte	0x00, 0xf5, 0x21, 0x00


	//----- nvinfo : EIATTR_SPARSE_MMA_MASK
	.align		4
.L_19:
        /*0028*/ 	.byte	0x03, 0x50
        /*002a*/ 	.short	0x0000


	//----- nvinfo : EIATTR_MAXREG_COUNT
	.align		4
        /*002c*/ 	.byte	0x03, 0x1b
        /*002e*/ 	.short	0x00ff


	//----- nvinfo : EIATTR_MERCURY_ISA_VERSION
	.align		4
        /*0030*/ 	.byte	0x03, 0x5f
        /*0032*/ 	.short	0x0101


	//----- nvinfo : EIATTR_VRC_CTA_INIT_COUNT
	.align		4
        /*0034*/ 	.byte	0x02, 0x4a
	.zero		1
	.zero		1


	//----- nvinfo : EIATTR_EXIT_INSTR_OFFSETS
	.align		4
        /*0038*/ 	.byte	0x04, 0x1c
        /*003a*/ 	.short	(.L_21 - .L_20)


	//   ....[0]....
.L_20:
        /*003c*/ 	.word	0x00000130


	//----- nvinfo : EIATTR_CBANK_PARAM_SIZE
	.align		4
.L_21:
        /*0040*/ 	.byte	0x03, 0x19
        /*0042*/ 	.short	0x0010


	//----- nvinfo : EIATTR_PARAM_CBANK
	.align		4
        /*0044*/ 	.byte	0x04, 0x0a
        /*0046*/ 	.short	(.L_23 - .L_22)
	.align		4
.L_22:
        /*0048*/ 	.word	index@(.nv.constant0._Z10ComplexMULP6float2S0_)
        /*004c*/ 	.short	0x0380
        /*004e*/ 	.short	0x0010


	//----- nvinfo : EIATTR_SW_WAR
	.align		4
.L_23:
        /*0050*/ 	.byte	0x04, 0x36
        /*0052*/ 	.short	(.L_25 - .L_24)
.L_24:
        /*0054*/ 	.word	0x00000008
.L_25:


//--------------------- .nv.info._Z20calcRelativePositionPfi --------------------------
	.section	.nv.info._Z20calcRelativePositionPfi,"",@"SHT_CUDA_INFO"
	.sectionflags	@""
	.align	4


	//----- nvinfo : EIATTR_CUDA_API_VERSION
	.align		4
        /*0000*/ 	.byte	0x04, 0x37
        /*0002*/ 	.short	(.L_27 - .L_26)
.L_26:
        /*0004*/ 	.word	0x00000082


	//----- nvinfo : EIATTR_KPARAM_INFO
	.align		4
.L_27:
        /*0008*/ 	.byte	0x04, 0x17
        /*000a*/ 	.short	(.L_29 - .L_28)
.L_28:
        /*000c*/ 	.word	0x00000000
        /*0010*/ 	.short	0x0001
        /*0012*/ 	.short	0x0008
        /*0014*/ 	.byte	0x00, 0xf0, 0x11, 0x00


	//----- nvinfo : EIATTR_KPARAM_INFO
	.align		4
.L_29:
        /*0018*/ 	.byte	0x04, 0x17
        /*001a*/ 	.short	(.L_31 - .L_30)
.L_30:
        /*001c*/ 	.word	0x00000000
        /*0020*/ 	.short	0x0000
        /*0022*/ 	.short	0x0000
        /*0024*/ 	.byte	0x00, 0xf5, 0x21, 0x00


	//----- nvinfo : EIATTR_SPARSE_MMA_MASK
	.align		4
.L_31:
        /*0028*/ 	.byte	0x03, 0x50
        /*002a*/ 	.short	0x0000


	//----- nvinfo : EIATTR_MAXREG_COUNT
	.align		4
        /*002c*/ 	.byte	0x03, 0x1b
        /*002e*/ 	.short	0x00ff


	//----- nvinfo : EIATTR_MERCURY_ISA_VERSION
	.align		4
        /*0030*/ 	.byte	0x03, 0x5f
        /*0032*/ 	.short	0x0101


	//----- nvinfo : EIATTR_VRC_CTA_INIT_COUNT
	.align		4
        /*0034*/ 	.byte	0x02, 0x4a
	.zero		1
	.zero		1


	//----- nvinfo : EIATTR_EXIT_INSTR_OFFSETS
	.align		4
        /*0038*/ 	.byte	0x04, 0x1c
        /*003a*/ 	.short	(.L_33 - .L_32)


	//   ....[0]....
.L_32:
        /*003c*/ 	.word	0x00000330


	//----- nvinfo : EIATTR_CRS_STACK_SIZE
	.align		4
.L_33:
        /*0040*/ 	.byte	0x04, 0x1e
        /*0042*/ 	.short	(.L_35 - .L_34)
.L_34:
        /*0044*/ 	.word	0x00000000


	//----- nvinfo : EIATTR_CBANK_PARAM_SIZE
	.align		4
.L_35:
        /*0048*/ 	.byte	0x03, 0x19
        /*004a*/ 	.short	0x000c


	//----- nvinfo : EIATTR_PARAM_CBANK
	.align		4
        /*004c*/ 	.byte	0x04, 0x0a
        /*004e*/ 	.short	(.L_37 - .L_36)
	.align		4
.L_36:
        /*0050*/ 	.word	index@(.nv.constant0._Z20calcRelativePositionPfi)
        /*0054*/ 	.short	0x0380
        /*0056*/ 	.short	0x000c


	//----- nvinfo : EIATTR_SW_WAR
	.align		4
.L_37:
        /*0058*/ 	.byte	0x04, 0x36
        /*005a*/ 	.short	(.L_39 - .L_38)
.L_38:
        /*005c*/ 	.word	0x00000008
.L_39:


//--------------------- .nv.callgraph             --------------------------
	.section	.nv.callgraph,"",@"SHT_CUDA_CALLGRAPH"
	.align	4
	.sectionentsize	8
	.align		4
        /*0000*/ 	.word	0x00000000
	.align		4
        /*0004*/ 	.word	0xffffffff
	.align		4
        /*0008*/ 	.word	0x00000000
	.align		4
        /*000c*/ 	.word	0xfffffffe
	.align		4
        /*0010*/ 	.word	0x00000000
	.align		4
        /*0014*/ 	.word	0xfffffffd
	.align		4
        /*0018*/ 	.word	0x00000000
	.align		4
        /*001c*/ 	.word	0xfffffffc


//--------------------- .text._Z10ComplexMULP6float2S0_ --------------------------
	.section	.text._Z10ComplexMULP6float2S0_,"ax",@progbits
	.align	128
        .global         _Z10ComplexMULP6float2S0_
        .type           _Z10ComplexMULP6float2S0_,@function
        .size           _Z10ComplexMULP6float2S0_,(.L_x_7 - _Z10ComplexMULP6float2S0_)
        .other          _Z10ComplexMULP6float2S0_,@"STO_CUDA_ENTRY STV_DEFAULT"
_Z10ComplexMULP6float2S0_:
.text._Z10ComplexMULP6float2S0_:
[----:B------:R-:W-:Y:S01]  /*0000*/  LDC R1, c[0x0][0x37c] ;  /* 0x0000df00ff017b82 */ /* 0x000fe20000000800 */
[----:B------:R-:W0:Y:S07]  /*0010*/  S2R R7, SR_TID.X ;  /* 0x0000000000077919 */ /* 0x000e2e0000002100 */
[----:B------:R-:W0:Y:S01]  /*0020*/  S2UR UR6, SR_CTAID.X ;  /* 0x00000000000679c3 */ /* 0x000e220000002500 */
[----:B------:R-:W1:Y:S07]  /*0030*/  LDCU.64 UR4, c[0x0][0x358] ;  /* 0x00006b00ff0477ac */ /* 0x000e6e0008000a00 */
[----:B------:R-:W0:Y:S08]  /*0040*/  LDC R0, c[0x0][0x360] ;  /* 0x0000d800ff007b82 */ /* 0x000e300000000800 */
[----:B------:R-:W2:Y:S08]  /*0050*/  LDC.64 R2, c[0x0][0x380] ;  /* 0x0000e000ff027b82 */ /* 0x000eb00000000a00 */
[----:B------:R-:W3:Y:S01]  /*0060*/  LDC.64 R4, c[0x0][0x388] ;  /* 0x0000e200ff047b82 */ /* 0x000ee20000000a00 */
[----:B0-----:R-:W-:-:S04]  /*0070*/  IMAD R7, R0, UR6, R7 ;  /* 0x0000000600077c24 */ /* 0x001fc8000f8e0207 */
[----:B--2---:R-:W-:-:S04]  /*0080*/  IMAD.WIDE R2, R7, 0x8, R2 ;  /* 0x0000000807027825 */ /* 0x004fc800078e0202 */
[----:B---3--:R-:W-:Y:S02]  /*0090*/  IMAD.WIDE R4, R7, 0x8, R4 ;  /* 0x0000000807047825 */ /* 0x008fe400078e0204 */
[----:B-1----:R-:W2:Y:S04]  /*00a0*/  LDG.E.64 R6, desc[UR4][R2.64] ;  /* 0x0000000402067981 */ /* 0x002ea8000c1e1b00 */
[----:B------:R-:W2:Y:S02]  /*00b0*/  LDG.E.64 R8, desc[UR4][R4.64] ;  /* 0x0000000404087981 */ /* 0x000ea4000c1e1b00 */
[----:B--2---:R-:W-:-:S04]  /*00c0*/  FMUL R11, R7, R9 ;  /* 0x00000009070b7220 */ /* 0x004fc80000400000 */
[----:B------:R-:W-:-:S05]  /*00d0*/  FFMA R6, R6, R8, -R11 ;  /* 0x0000000806067223 */ /* 0x000fca000000080b */
[----:B------:R-:W-:Y:S04]  /*00e0*/  STG.E desc[UR4][R2.64], R6 ;  /* 0x0000000602007986 */ /* 0x000fe8000c101904 */
[----:B------:R-:W2:Y:S02]  /*00f0*/  LDG.E R0, desc[UR4][R4.64] ;  /* 0x0000000404007981 */ /* 0x000ea4000c1e1900 */
[----:B--2---:R-:W-:-:S04]  /*0100*/  FMUL R0, R7, R0 ;  /* 0x0000000007007220 */ /* 0x004fc80000400000 */
[----:B------:R-:W-:-:S05]  /*0110*/  FFMA R9, R9, R6, R0 ;  /* 0x0000000609097223 */ /* 0x000fca0000000000 */
[----:B------:R-:W-:Y:S01]  /*0120*/  STG.E desc[UR4][R2.64+0x4], R9 ;  /* 0x0000040902007986 */ /* 0x000fe2000c101904 */
[----:B------:R-:W-:Y:S05]  /*0130*/  EXIT ;  /* 0x000000000000794d */ /* 0x000fea0003800000 */
.L_x_0:
[----:B------:R-:W-:-:S00]  /*0140*/  BRA `(.L_x_0) ;  /* 0xfffffffc00fc7947 */ /* 0x000fc0000383ffff */
[----:B------:R-:W-:-:S00]  /*0150*/  NOP ;  /* 0x0000000000007918 */ /* 0x000fc00000000000 */
        /* <DEDUP_REMOVED lines=10> */
.L_x_7:


//--------------------- .text._Z20calcRelativePositionPfi --------------------------
	.section	.text._Z20calcRelativePositionPfi,"ax",@progbits
	.align	128
        .global         _Z20calcRelativePositionPfi
        .type           _Z20calcRelativePositionPfi,@function
        .size           _Z20calcRelativePositionPfi,(.L_x_6 - _Z20calcRelativePositionPfi)
        .other          _Z20calcRelativePositionPfi,@"STO_CUDA_ENTRY STV_DEFAULT"
_Z20calcRelativePositionPfi:
.text._Z20calcRelativePositionPfi:
[----:B------:R-:W-:Y:S01]  /*0000*/  LDC R1, c[0x0][0x37c] ;  /* 0x0000df00ff017b82 */ /* 0x000fe20000000800 */
[----:B------:R-:W0:Y:S01]  /*0010*/  LDCU UR5, c[0x0][0x388] ;  /* 0x00007100ff0577ac */ /* 0x000e220008000800 */
[----:B------:R-:W1:Y:S06]  /*0020*/  S2R R7, SR_TID.X ;  /* 0x0000000000077919 */ /* 0x000e6c0000002100 */
[----:B------:R-:W1:Y:S01]  /*0030*/  S2UR UR4, SR_CTAID.X ;  /* 0x00000000000479c3 */ /* 0x000e620000002500 */
[----:B------:R-:W-:Y:S01]  /*0040*/  HFMA2 R2, -RZ, RZ, 0, 0 ;  /* 0x00000000ff027431 */ /* 0x000fe200000001ff */
[----:B------:R-:W-:Y:S06]  /*0050*/  BSSY.RECONVERGENT B0, `(.L_x_1) ;  /* 0x000002a000007945 */ /* 0x000fec0003800200 */
[----:B------:R-:W1:Y:S01]  /*0060*/  LDC R4, c[0x0][0x360] ;  /* 0x0000d800ff047b82 */ /* 0x000e620000000800 */
[----:B0-----:R-:W0:Y:S01]  /*0070*/  I2F.U32.RP R0, UR5 ;  /* 0x0000000500007d06 */ /* 0x001e220008209000 */
[----:B------:R-:W-:-:S07]  /*0080*/  ISETP.NE.U32.AND P2, PT, RZ, UR5, PT ;  /* 0x00000005ff007c0c */ /* 0x000fce000bf45070 */
[----:B0-----:R-:W0:Y:S02]  /*0090*/  MUFU.RCP R0, R0 ;  /* 0x0000000000007308 */ /* 0x001e240000001000 */
[----:B0-----:R-:W-:-:S06]  /*00a0*/  IADD3 R3, PT, PT, R0, 0xffffffe, RZ ;  /* 0x0ffffffe00037810 */ /* 0x001fcc0007ffe0ff */
[----:B------:R-:W0:Y:S02]  /*00b0*/  F2I.FTZ.U32.TRUNC.NTZ R3, R3 ;  /* 0x0000000300037305 */ /* 0x000e24000021f000 */
[----:B0-----:R-:W-:-:S05]  /*00c0*/  IADD3 R5, PT, PT, RZ, -R3, RZ ;  /* 0x80000003ff057210 */ /* 0x001fca0007ffe0ff */
[----:B------:R-:W-:-:S04]  /*00d0*/  IMAD R5, R5, UR5, RZ ;  /* 0x0000000505057c24 */ /* 0x000fc8000f8e02ff */
[----:B------:R-:W-:-:S04]  /*00e0*/  IMAD.HI.U32 R5, R3, R5, R2 ;  /* 0x0000000503057227 */ /* 0x000fc800078e0002 */
[----:B-1----:R-:W-:Y:S01]  /*00f0*/  IMAD R2, R4, UR4, R7 ;  /* 0x0000000404027c24 */ /* 0x002fe2000f8e0207 */
[----:B------:R-:W-:-:S03]  /*0100*/  ULEA.HI UR4, UR5, UR5, URZ, 0x1 ;  /* 0x0000000505047291 */ /* 0x000fc6000f8f08ff */
[----:B------:R-:W-:Y:S01]  /*0110*/  IMAD.HI.U32 R5, R5, R2, RZ ;  /* 0x0000000205057227 */ /* 0x000fe200078e00ff */
[----:B------:R-:W-:-:S04]  /*0120*/  USHF.R.S32.HI UR4, URZ, 0x1, UR4 ;  /* 0x00000001ff047899 */ /* 0x000fc80008011404 */
[----:B------:R-:W-:-:S05]  /*0130*/  IADD3 R7, PT, PT, -R5, RZ, RZ ;  /* 0x000000ff05077210 */ /* 0x000fca0007ffe1ff */
[----:B------:R-:W-:-:S05]  /*0140*/  IMAD R0, R7, UR5, R2 ;  /* 0x0000000507007c24 */ /* 0x000fca000f8e0202 */
[----:B------:R-:W-:-:S13]  /*0150*/  ISETP.GE.U32.AND P0, PT, R0, UR5, PT ;  /* 0x0000000500007c0c */ /* 0x000fda000bf06070 */
[----:B------:R-:W-:Y:S01]  /*0160*/  @P0 VIADD R0, R0, -UR5 ;  /* 0x8000000500000c36 */ /* 0x000fe20008000000 */
[----:B------:R-:W-:-:S04]  /*0170*/  @P0 IADD3 R5, PT, PT, R5, 0x1, RZ ;  /* 0x0000000105050810 */ /* 0x000fc80007ffe0ff */
[----:B------:R-:W-:-:S13]  /*0180*/  ISETP.GE.U32.AND P1, PT, R0, UR5, PT ;  /* 0x0000000500007c0c */ /* 0x000fda000bf26070 */
[----:B------:R-:W-:Y:S02]  /*0190*/  @P1 IADD3 R5, PT, PT, R5, 0x1, RZ ;  /* 0x0000000105051810 */ /* 0x000fe40007ffe0ff */
[----:B------:R-:W-:-:S04]  /*01a0*/  @!P2 LOP3.LUT R5, RZ, UR5, RZ, 0x33, !PT ;  /* 0x00000005ff05ac12 */ /* 0x000fc8000f8e33ff */
[C---:B------:R-:W-:Y:S02]  /*01b0*/  IADD3 R3, PT, PT, -R5.reuse, RZ, RZ ;  /* 0x000000ff05037210 */ /* 0x040fe40007ffe1ff */
[----:B------:R-:W-:-:S03]  /*01c0*/  IADD3 R5, PT, PT, R5, -UR4, RZ ;  /* 0x8000000405057c10 */ /* 0x000fc6000fffe0ff */
[----:B------:R-:W-:-:S04]  /*01d0*/  IMAD R0, R3, UR5, R2 ;  /* 0x0000000503007c24 */ /* 0x000fc8000f8e0202 */
[----:B------:R-:W-:Y:S01]  /*01e0*/  VIADD R0, R0, -UR4 ;  /* 0x8000000400007c36 */ /* 0x000fe20008000000 */
[----:B------:R-:W0:Y:S03]  /*01f0*/  LDCU.64 UR4, c[0x0][0x358] ;  /* 0x00006b00ff0477ac */ /* 0x000e260008000a00 */
[----:B------:R-:W-:-:S04]  /*0200*/  IMAD R0, R0, R0, RZ ;  /* 0x0000000000007224 */ /* 0x000fc800078e02ff */
[----:B------:R-:W-:-:S05]  /*0210*/  IMAD R0, R5, R5, R0 ;  /* 0x0000000505007224 */ /* 0x000fca00078e0200 */
[----:B------:R-:W-:-:S04]  /*0220*/  I2FP.F32.U32 R0, R0 ;  /* 0x0000000000007245 */ /* 0x000fc80000201000 */
[----:B------:R-:W-:Y:S01]  /*0230*/  IADD3 R4, PT, PT, R0, -0xd000000, RZ ;  /* 0xf300000000047810 */ /* 0x000fe20007ffe0ff */
[----:B------:R1:W2:Y:S03]  /*0240*/  MUFU.RSQ R3, R0 ;  /* 0x0000000000037308 */ /* 0x0002a60000001400 */
[----:B------:R-:W-:-:S13]  /*0250*/  ISETP.GT.U32.AND P0, PT, R4, 0x727fffff, PT ;  /* 0x727fffff0400780c */ /* 0x000fda0003f04070 */
[----:B01----:R-:W-:Y:S05]  /*0260*/  @!P0 BRA `(.L_x_2) ;  /* 0x0000000000108947 */ /* 0x003fea0003800000 */
[----:B------:R-:W-:-:S07]  /*0270*/  MOV R8, 0x290 ;  /* 0x0000029000087802 */ /* 0x000fce0000000f00 */
[----:B--2---:R-:W-:Y:S05]  /*0280*/  CALL.REL.NOINC `($__internal_0_$__cuda_sm20_sqrt_rn_f32_slowpath) ;  /* 0x00000000002c7944 */ /* 0x004fea0003c00000 */
[----:B------:R-:W-:Y:S01]  /*0290*/  MOV R7, R3 ;  /* 0x0000000300077202 */ /* 0x000fe20000000f00 */
[----:B------:R-:W-:Y:S06]  /*02a0*/  BRA `(.L_x_3) ;  /* 0x0000000000107947 */ /* 0x000fec0003800000 */
.L_x_2:
[----:B--2---:R-:W-:Y:S01]  /*02b0*/  FMUL.FTZ R7, R0, R3 ;  /* 0x0000000300077220 */ /* 0x004fe20000410000 */
[----:B------:R-:W-:-:S03]  /*02c0*/  FMUL.FTZ R3, R3, 0.5 ;  /* 0x3f00000003037820 */ /* 0x000fc60000410000 */
[----:B------:R-:W-:-:S04]  /*02d0*/  FFMA R0, -R7, R7, R0 ;  /* 0x0000000707007223 */ /* 0x000fc80000000100 */
[----:B------:R-:W-:-:S07]  /*02e0*/  FFMA R7, R0, R3, R7 ;  /* 0x0000000300077223 */ /* 0x000fce0000000007 */
.L_x_3:
[----:B------:R-:W-:Y:S05]  /*02f0*/  BSYNC.RECONVERGENT B0 ;  /* 0x0000000000007941 */ /* 0x000fea0003800200 */
.L_x_1:
[----:B------:R-:W0:Y:S02]  /*0300*/  LDC.64 R4, c[0x0][0x380] ;  /* 0x0000e000ff047b82 */ /* 0x000e240000000a00 */
[----:B0-----:R-:W-:-:S05]  /*0310*/  IMAD.WIDE R2, R2, 0x4, R4 ;  /* 0x0000000402027825 */ /* 0x001fca00078e0204 */
[----:B------:R-:W-:Y:S01]  /*0320*/  STG.E desc[UR4][R2.64], R7 ;  /* 0x0000000702007986 */ /* 0x000fe2000c101904 */
[----:B------:R-:W-:Y:S05]  /*0330*/  EXIT ;  /* 0x000000000000794d */ /* 0x000fea0003800000 */
        .weak           $__internal_0_$__cuda_sm20_sqrt_rn_f32_slowpath
        .type           $__internal_0_$__cuda_sm20_sqrt_rn_f32_slowpath,@function
        .size           $__internal_0_$__cuda_sm20_sqrt_rn_f32_slowpath,(.L_x_6 - $__internal_0_$__cuda_sm20_sqrt_rn_f32_slowpath)
$__internal_0_$__cuda_sm20_sqrt_rn_f32_slowpath:
[----:B------:R-:W-:-:S13]  /*0340*/  LOP3.LUT P0, RZ, R0, 0x7fffffff, RZ, 0xc0, !PT ;  /* 0x7fffffff00ff7812 */ /* 0x000fda000780c0ff */
[----:B------:R-:W-:Y:S01]  /*0350*/  @!P0 IMAD.MOV.U32 R3, RZ, RZ, R0 ;  /* 0x000000ffff038224 */ /* 0x000fe200078e0000 */
[----:B------:R-:W-:Y:S06]  /*0360*/  @!P0 BRA `(.L_x_4) ;  /* 0x0000000000408947 */ /* 0x000fec0003800000 */
[----:B------:R-:W-:-:S13]  /*0370*/  FSETP.GEU.FTZ.AND P0, PT, R0, RZ, PT ;  /* 0x000000ff0000720b */ /* 0x000fda0003f1e000 */
[----:B------:R-:W-:Y:S01]  /*0380*/  @!P0 MOV R3, 0x7fffffff ;  /* 0x7fffffff00038802 */ /* 0x000fe20000000f00 */
[----:B------:R-:W-:Y:S06]  /*0390*/  @!P0 BRA `(.L_x_4) ;  /* 0x0000000000348947 */ /* 0x000fec0003800000 */
[----:B------:R-:W-:-:S13]  /*03a0*/  FSETP.GTU.FTZ.AND P0, PT, |R0|, +INF , PT ;  /* 0x7f8000000000780b */ /* 0x000fda0003f1c200 */
[----:B------:R-:W-:Y:S01]  /*03b0*/  @P0 FADD.FTZ R3, R0, 1 ;  /* 0x3f80000000030421 */ /* 0x000fe20000010000 */
[----:B------:R-:W-:Y:S06]  /*03c0*/  @P0 BRA `(.L_x_4) ;  /* 0x0000000000280947 */ /* 0x000fec0003800000 */
[----:B------:R-:W-:-:S13]  /*03d0*/  FSETP.NEU.FTZ.AND P0, PT, |R0|, +INF , PT ;  /* 0x7f8000000000780b */ /* 0x000fda0003f1d200 */
[----:B------:R-:W-:-:S04]  /*03e0*/  @P0 FFMA R4, R0, 1.84467440737095516160e+19, RZ ;  /* 0x5f80000000040823 */ /* 0x000fc800000000ff */
[----:B------:R-:W0:Y:S02]  /*03f0*/  @P0 MUFU.RSQ R3, R4 ;  /* 0x0000000400030308 */ /* 0x000e240000001400 */
[----:B0-----:R-:W-:Y:S01]  /*0400*/  @P0 FMUL.FTZ R5, R4, R3 ;  /* 0x0000000304050220 */ /* 0x001fe20000410000 */
[----:B------:R-:W-:Y:S01]  /*0410*/  @P0 FMUL.FTZ R7, R3, 0.5 ;  /* 0x3f00000003070820 */ /* 0x000fe20000410000 */
[----:B------:R-:W-:Y:S02]  /*0420*/  @!P0 MOV R3, R0 ;  /* 0x0000000000038202 */ /* 0x000fe40000000f00 */
[----:B------:R-:W-:-:S04]  /*0430*/  @P0 FADD.FTZ R6, -R5, -RZ ;  /* 0x800000ff05060221 */ /* 0x000fc80000010100 */
[----:B------:R-:W-:-:S04]  /*0440*/  @P0 FFMA R6, R5, R6, R4 ;  /* 0x0000000605060223 */ /* 0x000fc80000000004 */
[----:B------:R-:W-:-:S04]  /*0450*/  @P0 FFMA R6, R6, R7, R5 ;  /* 0x0000000706060223 */ /* 0x000fc80000000005 */
[----:B------:R-:W-:-:S07]  /*0460*/  @P0 FMUL.FTZ R3, R6, 2.3283064365386962891e-10 ;  /* 0x2f80000006030820 */ /* 0x000fce0000410000 */
.L_x_4:
[----:B------:R-:W-:Y:S01]  /*0470*/  HFMA2 R5, -RZ, RZ, 0, 0 ;  /* 0x00000000ff057431 */ /* 0x000fe200000001ff */
[----:B------:R-:W-:-:S04]  /*0480*/  MOV R4, R8 ;  /* 0x0000000800047202 */ /* 0x000fc80000000f00 */
[----:B------:R-:W-:Y:S05]  /*0490*/  RET.REL.NODEC R4 `(_Z20calcRelativePositionPfi) ;  /* 0xfffffff804d87950 */ /* 0x000fea0003c3ffff */
.L_x_5:
        /* <DEDUP_REMOVED lines=14> */
.L_x_6:


//--------------------- .nv.shared.reserved.0     --------------------------
	.section	.nv.shared.reserved.0,"aw",@nobits
	.weak		__nv_reservedSMEM_offset_0_alias
	.size		__nv_reservedSMEM_offset_0_alias, 0, 64
	.other		__nv_reservedSMEM_offset_0_alias,@"STO_CUDA_RESERVED_SHARED STV_DEFAULT"
__nv_reservedSMEM_offset_0_alias:
	.zero		0
	.zero		64


//--------------------- .nv.constant0._Z10ComplexMULP6float2S0_ --------------------------
	.section	.nv.constant0._Z10ComplexMULP6float2S0_,"a",@progbits
	.sectionflags	@""
	.align	4
.nv.constant0._Z10ComplexMULP6float2S0_:
	.zero		912


//--------------------- .nv.constant0._Z20calcRelativePositionPfi --------------------------
	.section	.nv.constant0._Z20calcRelativePositionPfi,"a",@progbits
	.sectionflags	@""
	.align	4
.nv.constant0._Z20calcRelativePositionPfi:
	.zero		908


//--------------------- SYMBOLS --------------------------

	.type		.nv.reservedSmem.offset0,@object
	.size		.nv.reservedSmem.offset0,0x4
